//
// Generated by NVIDIA NVVM Compiler
//
// Compiler Build ID: CL-36424714
// Cuda compilation tools, release 13.0, V13.0.88
// Based on NVVM 20.0.0
//

.version 9.0
.target sm_100
.address_size 64

	// .globl	_Z9mm_kernelPfS_S_ii
// _ZZ9mm_kernelPfS_S_iiE2As has been demoted
// _ZZ9mm_kernelPfS_S_iiE2Bs has been demoted

.visible .entry _Z9mm_kernelPfS_S_ii(
	.param .u64 .ptr .align 1 _Z9mm_kernelPfS_S_ii_param_0,
	.param .u64 .ptr .align 1 _Z9mm_kernelPfS_S_ii_param_1,
	.param .u64 .ptr .align 1 _Z9mm_kernelPfS_S_ii_param_2,
	.param .u32 _Z9mm_kernelPfS_S_ii_param_3,
	.param .u32 _Z9mm_kernelPfS_S_ii_param_4
)
{
	.reg .pred 	%p<3>;
	.reg .b32 	%r<37>;
	.reg .b32 	%f<105>;
	.reg .b64 	%rd<13>;
	// demoted variable
	.shared .align 4 .b8 _ZZ9mm_kernelPfS_S_iiE2As[4096];
	// demoted variable
	.shared .align 4 .b8 _ZZ9mm_kernelPfS_S_iiE2Bs[4096];
	ld.param.u64 	%rd3, [_Z9mm_kernelPfS_S_ii_param_0];
	ld.param.u64 	%rd4, [_Z9mm_kernelPfS_S_ii_param_1];
	ld.param.u64 	%rd5, [_Z9mm_kernelPfS_S_ii_param_2];
	ld.param.u32 	%r20, [_Z9mm_kernelPfS_S_ii_param_3];
	ld.param.u32 	%r21, [_Z9mm_kernelPfS_S_ii_param_4];
	mov.u32 	%r22, %ctaid.x;
	mov.u32 	%r1, %ctaid.y;
	mov.u32 	%r2, %tid.x;
	mov.u32 	%r3, %tid.y;
	mul.lo.s32 	%r23, %r20, %r1;
	shl.b32 	%r36, %r23, 5;
	shl.b32 	%r5, %r22, 5;
	shl.b32 	%r6, %r21, 5;
	setp.lt.s32 	%p1, %r20, 1;
	mov.f32 	%f104, 0f00000000;
	@%p1 bra 	$L__BB0_3;
	shl.b32 	%r24, %r3, 7;
	mov.u32 	%r25, _ZZ9mm_kernelPfS_S_iiE2As;
	add.s32 	%r7, %r25, %r24;
	shl.b32 	%r26, %r2, 2;
	add.s32 	%r8, %r7, %r26;
	mov.u32 	%r27, _ZZ9mm_kernelPfS_S_iiE2Bs;
	add.s32 	%r10, %r27, %r26;
	add.s32 	%r9, %r10, %r24;
	mad.lo.s32 	%r28, %r21, %r3, %r2;
	add.s32 	%r35, %r28, %r5;
	shl.b32 	%r29, %r1, 5;
	add.s32 	%r30, %r3, %r29;
	mad.lo.s32 	%r34, %r20, %r30, %r2;
	add.s32 	%r13, %r36, %r20;
	cvta.to.global.u64 	%rd1, %rd4;
	cvta.to.global.u64 	%rd2, %rd5;
	mov.f32 	%f104, 0f00000000;
$L__BB0_2:
	mul.wide.s32 	%rd6, %r35, 4;
	add.s64 	%rd7, %rd2, %rd6;
	mul.wide.s32 	%rd8, %r34, 4;
	add.s64 	%rd9, %rd1, %rd8;
	ld.global.f32 	%f6, [%rd9];
	st.shared.f32 	[%r8], %f6;
	ld.global.f32 	%f7, [%rd7];
	st.shared.f32 	[%r9], %f7;
	bar.sync 	0;
	ld.shared.f32 	%f8, [%r7];
	ld.shared.f32 	%f9, [%r10];
	fma.rn.f32 	%f10, %f8, %f9, %f104;
	ld.shared.f32 	%f11, [%r7+4];
	ld.shared.f32 	%f12, [%r10+128];
	fma.rn.f32 	%f13, %f11, %f12, %f10;
	ld.shared.f32 	%f14, [%r7+8];
	ld.shared.f32 	%f15, [%r10+256];
	fma.rn.f32 	%f16, %f14, %f15, %f13;
	ld.shared.f32 	%f17, [%r7+12];
	ld.shared.f32 	%f18, [%r10+384];
	fma.rn.f32 	%f19, %f17, %f18, %f16;
	ld.shared.f32 	%f20, [%r7+16];
	ld.shared.f32 	%f21, [%r10+512];
	fma.rn.f32 	%f22, %f20, %f21, %f19;
	ld.shared.f32 	%f23, [%r7+20];
	ld.shared.f32 	%f24, [%r10+640];
	fma.rn.f32 	%f25, %f23, %f24, %f22;
	ld.shared.f32 	%f26, [%r7+24];
	ld.shared.f32 	%f27, [%r10+768];
	fma.rn.f32 	%f28, %f26, %f27, %f25;
	ld.shared.f32 	%f29, [%r7+28];
	ld.shared.f32 	%f30, [%r10+896];
	fma.rn.f32 	%f31, %f29, %f30, %f28;
	ld.shared.f32 	%f32, [%r7+32];
	ld.shared.f32 	%f33, [%r10+1024];
	fma.rn.f32 	%f34, %f32, %f33, %f31;
	ld.shared.f32 	%f35, [%r7+36];
	ld.shared.f32 	%f36, [%r10+1152];
	fma.rn.f32 	%f37, %f35, %f36, %f34;
	ld.shared.f32 	%f38, [%r7+40];
	ld.shared.f32 	%f39, [%r10+1280];
	fma.rn.f32 	%f40, %f38, %f39, %f37;
	ld.shared.f32 	%f41, [%r7+44];
	ld.shared.f32 	%f42, [%r10+1408];
	fma.rn.f32 	%f43, %f41, %f42, %f40;
	ld.shared.f32 	%f44, [%r7+48];
	ld.shared.f32 	%f45, [%r10+1536];
	fma.rn.f32 	%f46, %f44, %f45, %f43;
	ld.shared.f32 	%f47, [%r7+52];
	ld.shared.f32 	%f48, [%r10+1664];
	fma.rn.f32 	%f49, %f47, %f48, %f46;
	ld.shared.f32 	%f50, [%r7+56];
	ld.shared.f32 	%f51, [%r10+1792];
	fma.rn.f32 	%f52, %f50, %f51, %f49;
	ld.shared.f32 	%f53, [%r7+60];
	ld.shared.f32 	%f54, [%r10+1920];
	fma.rn.f32 	%f55, %f53, %f54, %f52;
	ld.shared.f32 	%f56, [%r7+64];
	ld.shared.f32 	%f57, [%r10+2048];
	fma.rn.f32 	%f58, %f56, %f57, %f55;
	ld.shared.f32 	%f59, [%r7+68];
	ld.shared.f32 	%f60, [%r10+2176];
	fma.rn.f32 	%f61, %f59, %f60, %f58;
	ld.shared.f32 	%f62, [%r7+72];
	ld.shared.f32 	%f63, [%r10+2304];
	fma.rn.f32 	%f64, %f62, %f63, %f61;
	ld.shared.f32 	%f65, [%r7+76];
	ld.shared.f32 	%f66, [%r10+2432];
	fma.rn.f32 	%f67, %f65, %f66, %f64;
	ld.shared.f32 	%f68, [%r7+80];
	ld.shared.f32 	%f69, [%r10+2560];
	fma.rn.f32 	%f70, %f68, %f69, %f67;
	ld.shared.f32 	%f71, [%r7+84];
	ld.shared.f32 	%f72, [%r10+2688];
	fma.rn.f32 	%f73, %f71, %f72, %f70;
	ld.shared.f32 	%f74, [%r7+88];
	ld.shared.f32 	%f75, [%r10+2816];
	fma.rn.f32 	%f76, %f74, %f75, %f73;
	ld.shared.f32 	%f77, [%r7+92];
	ld.shared.f32 	%f78, [%r10+2944];
	fma.rn.f32 	%f79, %f77, %f78, %f76;
	ld.shared.f32 	%f80, [%r7+96];
	ld.shared.f32 	%f81, [%r10+3072];
	fma.rn.f32 	%f82, %f80, %f81, %f79;
	ld.shared.f32 	%f83, [%r7+100];
	ld.shared.f32 	%f84, [%r10+3200];
	fma.rn.f32 	%f85, %f83, %f84, %f82;
	ld.shared.f32 	%f86, [%r7+104];
	ld.shared.f32 	%f87, [%r10+3328];
	fma.rn.f32 	%f88, %f86, %f87, %f85;
	ld.shared.f32 	%f89, [%r7+108];
	ld.shared.f32 	%f90, [%r10+3456];
	fma.rn.f32 	%f91, %f89, %f90, %f88;
	ld.shared.f32 	%f92, [%r7+112];
	ld.shared.f32 	%f93, [%r10+3584];
	fma.rn.f32 	%f94, %f92, %f93, %f91;
	ld.shared.f32 	%f95, [%r7+116];
	ld.shared.f32 	%f96, [%r10+3712];
	fma.rn.f32 	%f97, %f95, %f96, %f94;
	ld.shared.f32 	%f98, [%r7+120];
	ld.shared.f32 	%f99, [%r10+3840];
	fma.rn.f32 	%f100, %f98, %f99, %f97;
	ld.shared.f32 	%f101, [%r7+124];
	ld.shared.f32 	%f102, [%r10+3968];
	fma.rn.f32 	%f104, %f101, %f102, %f100;
	bar.sync 	0;
	add.s32 	%r36, %r36, 32;
	add.s32 	%r35, %r35, %r6;
	add.s32 	%r34, %r34, 32;
	setp.lt.s32 	%p2, %r36, %r13;
	@%p2 bra 	$L__BB0_2;
$L__BB0_3:
	cvta.to.global.u64 	%rd10, %rd3;
	add.s32 	%r31, %r5, %r2;
	mad.lo.s32 	%r32, %r21, %r3, %r31;
	mad.lo.s32 	%r33, %r6, %r1, %r32;
	mul.wide.s32 	%rd11, %r33, 4;
	add.s64 	%rd12, %rd10, %rd11;
	st.global.f32 	[%rd12], %f104;
	ret;

}


// ===== COMPILED SASS (sm_100) =====

	.target	sm_100

	.elftype	@"ET_EXEC"


//--------------------- .note.nv.tkinfo           --------------------------
	.section	.note.nv.tkinfo,"",@"SHT_NOTE"
	.sectionflags	@"SHF_NOTE_NV_TKINFO"
	.tkinfo
        /*0018*/ 	.word	0x00000002
        /*0030*/ 	.string	""
        /*0030*/ 	.string	"ptxas"
        /*0030*/ 	.string	"Cuda compilation tools, release 13.0, V13.0.88"
        /*0030*/ 	.string	"Build cuda_13.0.r13.0/compiler.36424714_0"
        /*0030*/ 	.string	"-arch sm_100 -m 64 "



//--------------------- .note.nv.cuinfo           --------------------------
	.section	.note.nv.cuinfo,"",@"SHT_NOTE"
	.sectionflags	@"SHF_NOTE_NV_CUINFO"
        /*0018*/ 	.short	0x0002
        /*001a*/ 	.short	0x0064
        /*001c*/ 	.short	0x0082
	.zero		2


//--------------------- .nv.info                  --------------------------
	.section	.nv.info,"",@"SHT_CUDA_INFO"
	.align	4


	//----- nvinfo : EIATTR_REGCOUNT
	.align		4
        /*0000*/ 	.byte	0x04, 0x2f
        /*0002*/ 	.short	(.L_1 - .L_0)
	.align		4
.L_0:
        /*0004*/ 	.word	index@(_Z9mm_kernelPfS_S_ii)
        /*0008*/ 	.word	0x00000020


	//----- nvinfo : EIATTR_FRAME_SIZE
	.align		4
.L_1:
        /*000c*/ 	.byte	0x04, 0x11
        /*000e*/ 	.short	(.L_3 - .L_2)
	.align		4
.L_2:
        /*0010*/ 	.word	index@(_Z9mm_kernelPfS_S_ii)
        /*0014*/ 	.word	0x00000000


	//----- nvinfo : EIATTR_MIN_STACK_SIZE
	.align		4
.L_3:
        /*0018*/ 	.byte	0x04, 0x12
        /*001a*/ 	.short	(.L_5 - .L_4)
	.align		4
.L_4:
        /*001c*/ 	.word	index@(_Z9mm_kernelPfS_S_ii)
        /*0020*/ 	.word	0x00000000
.L_5:


//--------------------- .nv.compat                --------------------------
	.section	.nv.compat,"",@"SHT_CUDA_COMPAT_INFO"
	.align	4
        /*0000*/ 	.byte	0x02, 0x09, 0x00, 0x00, 0x02, 0x02, 0x01, 0x00, 0x02, 0x05, 0x05, 0x00, 0x03, 0x07, 0x01, 0x01
        /*0010*/ 	.byte	0x02, 0x03, 0x00, 0x00, 0x02, 0x06, 0x01, 0x00, 0x04, 0x0b, 0x08, 0x00, 0x09, 0x00, 0x00, 0x00
        /*0020*/ 	.byte	0x00, 0x00, 0x00, 0x00


//--------------------- .nv.info._Z9mm_kernelPfS_S_ii --------------------------
	.section	.nv.info._Z9mm_kernelPfS_S_ii,"",@"SHT_CUDA_INFO"
	.sectionflags	@""
	.align	4


	//----- nvinfo : EIATTR_CUDA_API_VERSION
	.align		4
        /*0000*/ 	.byte	0x04, 0x37
        /*0002*/ 	.short	(.L_7 - .L_6)
.L_6:
        /*0004*/ 	.word	0x00000082


	//----- nvinfo : EIATTR_KPARAM_INFO
	.align		4
.L_7:
        /*0008*/ 	.byte	0x04, 0x17
        /*000a*/ 	.short	(.L_9 - .L_8)
.L_8:
        /*000c*/ 	.word	0x00000000
        /*0010*/ 	.short	0x0004
        /*0012*/ 	.short	0x001c
        /*0014*/ 	.byte	0x00, 0xf0, 0x11, 0x00


	//----- nvinfo : EIATTR_KPARAM_INFO
	.align		4
.L_9:
        /*0018*/ 	.byte	0x04, 0x17
        /*001a*/ 	.short	(.L_11 - .L_10)
.L_10:
        /*001c*/ 	.word	0x00000000
        /*0020*/ 	.short	0x0003
        /*0022*/ 	.short	0x0018
        /*0024*/ 	.byte	0x00, 0xf0, 0x11, 0x00


	//----- nvinfo : EIATTR_KPARAM_INFO
	.align		4
.L_11:
        /*0028*/ 	.byte	0x04, 0x17
        /*002a*/ 	.short	(.L_13 - .L_12)
.L_12:
        /*002c*/ 	.word	0x00000000
        /*0030*/ 	.short	0x0002
        /*0032*/ 	.short	0x0010
        /*0034*/ 	.byte	0x00, 0xf5, 0x21, 0x00


	//----- nvinfo : EIATTR_KPARAM_INFO
	.align		4
.L_13:
        /*0038*/ 	.byte	0x04, 0x17
        /*003a*/ 	.short	(.L_15 - .L_14)
.L_14:
        /*003c*/ 	.word	0x00000000
        /*0040*/ 	.short	0x0001
        /*0042*/ 	.short	0x0008
        /*0044*/ 	.byte	0x00, 0xf5, 0x21, 0x00


	//----- nvinfo : EIATTR_KPARAM_INFO
	.align		4
.L_15:
        /*0048*/ 	.byte	0x04, 0x17
        /*004a*/ 	.short	(.L_17 - .L_16)
.L_16:
        /*004c*/ 	.word	0x00000000
        /*0050*/ 	.short	0x0000
        /*0052*/ 	.short	0x0000
        /*0054*/ 	.byte	0x00, 0xf5, 0x21, 0x00


	//----- nvinfo : EIATTR_SPARSE_MMA_MASK
	.align		4
.L_17:
        /*0058*/ 	.byte	0x03, 0x50
        /*005a*/ 	.short	0x0000


	//----- nvinfo : EIATTR_MAXREG_COUNT
	.align		4
        /*005c*/ 	.byte	0x03, 0x1b
        /*005e*/ 	.short	0x00ff


	//----- nvinfo : EIATTR_NUM_BARRIERS
	.align		4
        /*0060*/ 	.byte	0x02, 0x4c
        /*0062*/ 	.byte	0x01
	.zero		1


	//----- nvinfo : EIATTR_MERCURY_ISA_VERSION
	.align		4
        /*0064*/ 	.byte	0x03, 0x5f
        /*0066*/ 	.short	0x0101


	//----- nvinfo : EIATTR_VRC_CTA_INIT_COUNT
	.align		4
        /*0068*/ 	.byte	0x02, 0x4a
	.zero		1
	.zero		1


	//----- nvinfo : EIATTR_EXIT_INSTR_OFFSETS
	.align		4
        /*006c*/ 	.byte	0x04, 0x1c
        /*006e*/ 	.short	(.L_19 - .L_18)


	//   ....[0]....
.L_18:
        /*0070*/ 	.word	0x00000790


	//----- nvinfo : EIATTR_CBANK_PARAM_SIZE
	.align		4
.L_19:
        /*0074*/ 	.byte	0x03, 0x19
        /*0076*/ 	.short	0x0020


	//----- nvinfo : EIATTR_PARAM_CBANK
	.align		4
        /*0078*/ 	.byte	0x04, 0x0a
        /*007a*/ 	.short	(.L_21 - .L_20)
	.align		4
.L_20:
        /*007c*/ 	.word	index@(.nv.constant0._Z9mm_kernelPfS_S_ii)
        /*0080*/ 	.short	0x0380
        /*0082*/ 	.short	0x0020


	//----- nvinfo : EIATTR_SW_WAR
	.align		4
.L_21:
        /*0084*/ 	.byte	0x04, 0x36
        /*0086*/ 	.short	(.L_23 - .L_22)
.L_22:
        /*0088*/ 	.word	0x00000008
.L_23:


//--------------------- .nv.callgraph             --------------------------
	.section	.nv.callgraph,"",@"SHT_CUDA_CALLGRAPH"
	.align	4
	.sectionentsize	8
	.align		4
        /*0000*/ 	.word	0x00000000
	.align		4
        /*0004*/ 	.word	0xffffffff
	.align		4
        /*0008*/ 	.word	0x00000000
	.align		4
        /*000c*/ 	.word	0xfffffffe
	.align		4
        /*0010*/ 	.word	0x00000000
	.align		4
        /*0014*/ 	.word	0xfffffffd
	.align		4
        /*0018*/ 	.word	0x00000000
	.align		4
        /*001c*/ 	.word	0xfffffffc


//--------------------- .text._Z9mm_kernelPfS_S_ii --------------------------
	.section	.text._Z9mm_kernelPfS_S_ii,"ax",@progbits
	.align	128
        .global         _Z9mm_kernelPfS_S_ii
        .type           _Z9mm_kernelPfS_S_ii,@function
        .size           _Z9mm_kernelPfS_S_ii,(.L_x_3 - _Z9mm_kernelPfS_S_ii)
        .other          _Z9mm_kernelPfS_S_ii,@"STO_CUDA_ENTRY STV_DEFAULT"
_Z9mm_kernelPfS_S_ii:
.text._Z9mm_kernelPfS_S_ii:
[----:B------:R-:W-:Y:S01]  /*0000*/  LDC R1, c[0x0][0x37c] ;  /* 0x0000df00ff017b82 */ /* 0x000fe20000000800 */
[----:B------:R-:W0:Y:S01]  /*0010*/  LDCU.64 UR10, c[0x0][0x398] ;  /* 0x00007300ff0a77ac */ /* 0x000e220008000a00 */
[----:B------:R-:W1:Y:S01]  /*0020*/  S2R R5, SR_CTAID.X ;  /* 0x0000000000057919 */ /* 0x000e620000002500 */
[----:B------:R-:W-:Y:S01]  /*0030*/  HFMA2 R27, -RZ, RZ, 0, 0 ;  /* 0x00000000ff1b7431 */ /* 0x000fe200000001ff */
[----:B------:R-:W2:Y:S01]  /*0040*/  LDCU.64 UR8, c[0x0][0x358] ;  /* 0x00006b00ff0877ac */ /* 0x000ea20008000a00 */
[----:B------:R-:W3:Y:S01]  /*0050*/  S2R R0, SR_TID.X ;  /* 0x0000000000007919 */ /* 0x000ee20000002100 */
[----:B------:R-:W4:Y:S01]  /*0060*/  S2R R3, SR_TID.Y ;  /* 0x0000000000037919 */ /* 0x000f220000002200 */
[----:B------:R-:W1:Y:S01]  /*0070*/  S2R R2, SR_CTAID.Y ;  /* 0x0000000000027919 */ /* 0x000e620000002600 */
[----:B0-----:R-:W-:Y:S02]  /*0080*/  UISETP.GE.AND UP0, UPT, UR10, 0x1, UPT ;  /* 0x000000010a00788c */ /* 0x001fe4000bf06270 */
[----:B------:R-:W-:-:S07]  /*0090*/  USHF.L.U32 UR7, UR11, 0x5, URZ ;  /* 0x000000050b077899 */ /* 0x000fce00080006ff */
[----:B--2---:R-:W-:Y:S05]  /*00a0*/  BRA.U !UP0, `(.L_x_0) ;  /* 0x0000000508a07547 */ /* 0x004fea000b800000 */
[----:B------:R-:W0:Y:S01]  /*00b0*/  S2UR UR6, SR_CgaCtaId ;  /* 0x00000000000679c3 */ /* 0x000e220000008800 */
[----:B------:R-:W-:Y:S01]  /*00c0*/  UMOV UR4, 0x400 ;  /* 0x0000040000047882 */ /* 0x000fe20000000000 */
[C---:B-1----:R-:W-:Y:S01]  /*00d0*/  IMAD R21, R2.reuse, UR10, RZ ;  /* 0x0000000a02157c24 */ /* 0x042fe2000f8e02ff */
[----:B------:R-:W-:Y:S01]  /*00e0*/  UIADD3 UR5, UPT, UPT, UR4, 0x1000, URZ ;  /* 0x0000100004057890 */ /* 0x000fe2000fffe0ff */
[--C-:B---34-:R-:W-:Y:S01]  /*00f0*/  IMAD R4, R3, UR11, R0.reuse ;  /* 0x0000000b03047c24 */ /* 0x118fe2000f8e0200 */
[----:B------:R-:W-:Y:S02]  /*0100*/  LEA R9, R2, R3, 0x5 ;  /* 0x0000000302097211 */ /* 0x000fe400078e28ff */
[----:B------:R-:W-:Y:S01]  /*0110*/  SHF.L.U32 R21, R21, 0x5, RZ ;  /* 0x0000000515157819 */ /* 0x000fe200000006ff */
[----:B------:R-:W1:Y:S01]  /*0120*/  LDC.64 R24, c[0x0][0x390] ;  /* 0x0000e400ff187b82 */ /* 0x000e620000000a00 */
[----:B------:R-:W-:Y:S01]  /*0130*/  LEA R7, R5, R4, 0x5 ;  /* 0x0000000405077211 */ /* 0x000fe200078e28ff */
[----:B------:R-:W-:Y:S01]  /*0140*/  IMAD R6, R9, UR10, R0 ;  /* 0x0000000a09067c24 */ /* 0x000fe2000f8e0200 */
[----:B------:R-:W-:-:S02]  /*0150*/  MOV R27, RZ ;  /* 0x000000ff001b7202 */ /* 0x000fc40000000f00 */
[----:B------:R-:W-:-:S03]  /*0160*/  IADD3 R4, PT, PT, R21, UR10, RZ ;  /* 0x0000000a15047c10 */ /* 0x000fc6000fffe0ff */
[----:B------:R-:W2:Y:S01]  /*0170*/  LDC.64 R22, c[0x0][0x388] ;  /* 0x0000e200ff167b82 */ /* 0x000ea20000000a00 */
[----:B0-----:R-:W-:Y:S02]  /*0180*/  ULEA UR4, UR6, UR4, 0x18 ;  /* 0x0000000406047291 */ /* 0x001fe4000f8ec0ff */
[----:B------:R-:W-:-:S04]  /*0190*/  ULEA UR5, UR6, UR5, 0x18 ;  /* 0x0000000506057291 */ /* 0x000fc8000f8ec0ff */
[C---:B------:R-:W-:Y:S02]  /*01a0*/  LEA R19, R3.reuse, UR4, 0x7 ;  /* 0x0000000403137c11 */ /* 0x040fe4000f8e38ff */
[C---:B------:R-:W-:Y:S02]  /*01b0*/  LEA R18, R0.reuse, UR5, 0x2 ;  /* 0x0000000500127c11 */ /* 0x040fe4000f8e10ff */
[----:B------:R-:W-:Y:S02]  /*01c0*/  LEA R17, R0, R19, 0x2 ;  /* 0x0000001300117211 */ /* 0x000fe400078e10ff */
[----:B------:R-:W-:-:S07]  /*01d0*/  LEA R16, R3, R18, 0x7 ;  /* 0x0000001203107211 */ /* 0x000fce00078e38ff */
.L_x_1:
[----:B--2---:R-:W-:-:S04]  /*01e0*/  IMAD.WIDE R8, R6, 0x4, R22 ;  /* 0x0000000406087825 */ /* 0x004fc800078e0216 */
[----:B-1----:R-:W-:Y:S02]  /*01f0*/  IMAD.WIDE R10, R7, 0x4, R24 ;  /* 0x00000004070a7825 */ /* 0x002fe400078e0218 */
[----:B------:R-:W2:Y:S04]  /*0200*/  LDG.E R8, desc[UR8][R8.64] ;  /* 0x0000000808087981 */ /* 0x000ea8000c1e1900 */
[----:B------:R-:W3:Y:S01]  /*0210*/  LDG.E R11, desc[UR8][R10.64] ;  /* 0x000000080a0b7981 */ /* 0x000ee2000c1e1900 */
[----:B------:R-:W-:Y:S02]  /*0220*/  IADD3 R21, PT, PT, R21, 0x20, RZ ;  /* 0x0000002015157810 */ /* 0x000fe40007ffe0ff */
[----:B------:R-:W-:Y:S02]  /*0230*/  IADD3 R7, PT, PT, R7, UR7, RZ ;  /* 0x0000000707077c10 */ /* 0x000fe4000fffe0ff */
[----:B------:R-:W-:-:S02]  /*0240*/  ISETP.GE.AND P0, PT, R21, R4, PT ;  /* 0x000000041500720c */ /* 0x000fc40003f06270 */
[----:B------:R-:W-:Y:S01]  /*0250*/  IADD3 R6, PT, PT, R6, 0x20, RZ ;  /* 0x0000002006067810 */ /* 0x000fe20007ffe0ff */
[----:B--2---:R-:W-:Y:S04]  /*0260*/  STS [R17], R8 ;  /* 0x0000000811007388 */ /* 0x004fe80000000800 */
[----:B---3--:R-:W-:Y:S01]  /*0270*/  STS [R16], R11 ;  /* 0x0000000b10007388 */ /* 0x008fe20000000800 */
[----:B------:R-:W-:Y:S06]  /*0280*/  BAR.SYNC.DEFER_BLOCKING 0x0 ;  /* 0x0000000000007b1d */ /* 0x000fec0000010000 */
[----:B------:R-:W-:Y:S04]  /*0290*/  LDS R20, [R18] ;  /* 0x0000000012147984 */ /* 0x000fe80000000800 */
[----:B------:R-:W0:Y:S04]  /*02a0*/  LDS.128 R12, [R19] ;  /* 0x00000000130c7984 */ /* 0x000e280000000c00 */
[----:B------:R-:W1:Y:S04]  /*02b0*/  LDS R29, [R18+0x80] ;  /* 0x00008000121d7984 */ /* 0x000e680000000800 */
[----:B------:R-:W2:Y:S04]  /*02c0*/  LDS R26, [R18+0x100] ;  /* 0x00010000121a7984 */ /* 0x000ea80000000800 */
[----:B------:R-:W-:Y:S01]  /*02d0*/  LDS.128 R8, [R19+0x10] ;  /* 0x0000100013087984 */ /* 0x000fe20000000c00 */
[----:B0-----:R-:W-:-:S03]  /*02e0*/  FFMA R12, R12, R20, R27 ;  /* 0x000000140c0c7223 */ /* 0x001fc6000000001b */
[----:B------:R-:W-:Y:S01]  /*02f0*/  LDS R27, [R18+0x300] ;  /* 0x00030000121b7984 */ /* 0x000fe20000000800 */
[----:B-1----:R-:W-:-:S03]  /*0300*/  FFMA R29, R29, R13, R12 ;  /* 0x0000000d1d1d7223 */ /* 0x002fc6000000000c */
[----:B------:R-:W0:Y:S01]  /*0310*/  LDS R12, [R18+0x180] ;  /* 0x00018000120c7984 */ /* 0x000e220000000800 */
[----:B--2---:R-:W-:-:S03]  /*0320*/  FFMA R14, R26, R14, R29 ;  /* 0x0000000e1a0e7223 */ /* 0x004fc6000000001d */
[----:B------:R-:W1:Y:S04]  /*0330*/  LDS R13, [R18+0x200] ;  /* 0x00020000120d7984 */ /* 0x000e680000000800 */
[----:B------:R-:W2:Y:S01]  /*0340*/  LDS R29, [R18+0x280] ;  /* 0x00028000121d7984 */ /* 0x000ea20000000800 */
[----:B0-----:R-:W-:-:S04]  /*0350*/  FFMA R15, R12, R15, R14 ;  /* 0x0000000f0c0f7223 */ /* 0x001fc8000000000e */
[----:B-1----:R-:W-:Y:S02]  /*0360*/  FFMA R8, R8, R13, R15 ;  /* 0x0000000d08087223 */ /* 0x002fe4000000000f */
[----:B------:R-:W-:Y:S02]  /*0370*/  LDS.128 R12, [R19+0x20] ;  /* 0x00002000130c7984 */ /* 0x000fe40000000c00 */
[----:B--2---:R-:W-:Y:S02]  /*0380*/  FFMA R8, R29, R9, R8 ;  /* 0x000000091d087223 */ /* 0x004fe40000000008 */
[----:B------:R-:W0:Y:S02]  /*0390*/  LDS R29, [R18+0x380] ;  /* 0x00038000121d7984 */ /* 0x000e240000000800 */
[----:B------:R-:W-:Y:S02]  /*03a0*/  FFMA R8, R27, R10, R8 ;  /* 0x0000000a1b087223 */ /* 0x000fe40000000008 */
[----:B------:R-:W1:Y:S04]  /*03b0*/  LDS R9, [R18+0x400] ;  /* 0x0004000012097984 */ /* 0x000e680000000800 */
[----:B------:R-:W2:Y:S04]  /*03c0*/  LDS R10, [R18+0x480] ;  /* 0x00048000120a7984 */ /* 0x000ea80000000800 */
[----:B------:R-:W3:Y:S01]  /*03d0*/  LDS R27, [R18+0x500] ;  /* 0x00050000121b7984 */ /* 0x000ee20000000800 */
[----:B0-----:R-:W-:-:S04]  /*03e0*/  FFMA R11, R29, R11, R8 ;  /* 0x0000000b1d0b7223 */ /* 0x001fc80000000008 */
[----:B-1----:R-:W-:Y:S02]  /*03f0*/  FFMA R8, R12, R9, R11 ;  /* 0x000000090c087223 */ /* 0x002fe4000000000b */
[----:B------:R-:W0:Y:S02]  /*0400*/  LDS R12, [R18+0x580] ;  /* 0x00058000120c7984 */ /* 0x000e240000000800 */
[----:B--2---:R-:W-:Y:S02]  /*0410*/  FFMA R20, R10, R13, R8 ;  /* 0x0000000d0a147223 */ /* 0x004fe40000000008 */
[----:B------:R-:W-:Y:S02]  /*0420*/  LDS R13, [R18+0x600] ;  /* 0x00060000120d7984 */ /* 0x000fe40000000800 */
[----:B---3--:R-:W-:Y:S02]  /*0430*/  FFMA R29, R27, R14, R20 ;  /* 0x0000000e1b1d7223 */ /* 0x008fe40000000014 */
[----:B------:R-:W1:Y:S04]  /*0440*/  LDS.128 R8, [R19+0x30] ;  /* 0x0000300013087984 */ /* 0x000e680000000c00 */
[----:B------:R-:W2:Y:S04]  /*0450*/  LDS R14, [R18+0x680] ;  /* 0x00068000120e7984 */ /* 0x000ea80000000800 */
[----:B------:R-:W3:Y:S04]  /*0460*/  LDS R27, [R18+0x700] ;  /* 0x00070000121b7984 */ /* 0x000ee80000000800 */
[----:B------:R-:W-:Y:S01]  /*0470*/  LDS R20, [R18+0x980] ;  /* 0x0009800012147984 */ /* 0x000fe20000000800 */
        /* <DEDUP_REMOVED lines=8> */
[----:B------:R-:W3:Y:S01]  /*0500*/  LDS R27, [R18+0x900] ;  /* 0x00090000121b7984 */ /* 0x000ee20000000800 */
[----:B0-----:R-:W-:-:S04]  /*0510*/  FFMA R11, R8, R11, R29 ;  /* 0x0000000b080b7223 */ /* 0x001fc8000000001d */
[----:B-1----:R-:W-:-:S04]  /*0520*/  FFMA R12, R12, R9, R11 ;  /* 0x000000090c0c7223 */ /* 0x002fc8000000000b */
[----:B--2---:R-:W-:Y:S02]  /*0530*/  FFMA R10, R10, R13, R12 ;  /* 0x0000000d0a0a7223 */ /* 0x004fe4000000000c */
[----:B------:R-:W-:Y:S02]  /*0540*/  LDS R13, [R18+0xa00] ;  /* 0x000a0000120d7984 */ /* 0x000fe40000000800 */
[----:B---3--:R-:W-:Y:S02]  /*0550*/  FFMA R29, R27, R14, R10 ;  /* 0x0000000e1b1d7223 */ /* 0x008fe4000000000a */
[----:B------:R-:W0:Y:S02]  /*0560*/  LDS.128 R8, [R19+0x50] ;  /* 0x0000500013087984 */ /* 0x000e240000000c00 */
[----:B------:R-:W-:Y:S02]  /*0570*/  FFMA R15, R20, R15, R29 ;  /* 0x0000000f140f7223 */ /* 0x000fe4000000001d */
[----:B------:R-:W1:Y:S04]  /*0580*/  LDS R12, [R18+0xa80] ;  /* 0x000a8000120c7984 */ /* 0x000e680000000800 */
[----:B------:R-:W2:Y:S04]  /*0590*/  LDS R27, [R18+0xb00] ;  /* 0x000b0000121b7984 */ /* 0x000ea80000000800 */
[----:B------:R-:W3:Y:S01]  /*05a0*/  LDS R20, [R18+0xb80] ;  /* 0x000b800012147984 */ /* 0x000ee20000000800 */
[----:B0-----:R-:W-:-:S04]  /*05b0*/  FFMA R8, R8, R13, R15 ;  /* 0x0000000d08087223 */ /* 0x001fc8000000000f */
[----:B-1----:R-:W-:Y:S02]  /*05c0*/  FFMA R8, R12, R9, R8 ;  /* 0x000000090c087223 */ /* 0x002fe40000000008 */
[----:B------:R-:W-:Y:S02]  /*05d0*/  LDS R9, [R18+0xc00] ;  /* 0x000c000012097984 */ /* 0x000fe40000000800 */
[----:B--2---:R-:W-:Y:S02]  /*05e0*/  FFMA R29, R27, R10, R8 ;  /* 0x0000000a1b1d7223 */ /* 0x004fe40000000008 */
[----:B------:R-:W0:Y:S02]  /*05f0*/  LDS.128 R12, [R19+0x60] ;  /* 0x00006000130c7984 */ /* 0x000e240000000c00 */
[----:B---3--:R-:W-:Y:S02]  /*0600*/  FFMA R11, R20, R11, R29 ;  /* 0x0000000b140b7223 */ /* 0x008fe4000000001d */
[----:B------:R-:W1:Y:S04]  /*0610*/  LDS R8, [R18+0xc80] ;  /* 0x000c800012087984 */ /* 0x000e680000000800 */
[----:B------:R-:W2:Y:S04]  /*0620*/  LDS R27, [R18+0xd00] ;  /* 0x000d0000121b7984 */ /* 0x000ea80000000800 */
[----:B------:R-:W3:Y:S04]  /*0630*/  LDS R20, [R18+0xd80] ;  /* 0x000d800012147984 */ /* 0x000ee80000000800 */
[----:B------:R-:W-:Y:S01]  /*0640*/  LDS R29, [R18+0xe80] ;  /* 0x000e8000121d7984 */ /* 0x000fe20000000800 */
[----:B0-----:R-:W-:-:S04]  /*0650*/  FFMA R12, R12, R9, R11 ;  /* 0x000000090c0c7223 */ /* 0x001fc8000000000b */
[----:B-1----:R-:W-:Y:S02]  /*0660*/  FFMA R8, R8, R13, R12 ;  /* 0x0000000d08087223 */ /* 0x002fe4000000000c */
[----:B------:R-:W-:Y:S02]  /*0670*/  LDS R13, [R18+0xe00] ;  /* 0x000e0000120d7984 */ /* 0x000fe40000000800 */
[----:B--2---:R-:W-:Y:S02]  /*0680*/  FFMA R27, R27, R14, R8 ;  /* 0x0000000e1b1b7223 */ /* 0x004fe40000000008 */
[----:B------:R-:W0:Y:S02]  /*0690*/  LDS.128 R8, [R19+0x70] ;  /* 0x0000700013087984 */ /* 0x000e240000000c00 */
[----:B---3--:R-:W-:Y:S02]  /*06a0*/  FFMA R15, R20, R15, R27 ;  /* 0x0000000f140f7223 */ /* 0x008fe4000000001b */
[----:B------:R-:W1:Y:S04]  /*06b0*/  LDS R12, [R18+0xf00] ;  /* 0x000f0000120c7984 */ /* 0x000e680000000800 */
[----:B------:R-:W2:Y:S01]  /*06c0*/  LDS R27, [R18+0xf80] ;  /* 0x000f8000121b7984 */ /* 0x000ea20000000800 */
[----:B0-----:R-:W-:-:S04]  /*06d0*/  FFMA R8, R8, R13, R15 ;  /* 0x0000000d08087223 */ /* 0x001fc8000000000f */
[----:B------:R-:W-:-:S04]  /*06e0*/  FFMA R9, R29, R9, R8 ;  /* 0x000000091d097223 */ /* 0x000fc80000000008 */
[----:B-1----:R-:W-:-:S04]  /*06f0*/  FFMA R10, R12, R10, R9 ;  /* 0x0000000a0c0a7223 */ /* 0x002fc80000000009 */
[----:B--2---:R-:W-:Y:S01]  /*0700*/  FFMA R27, R27, R11, R10 ;  /* 0x0000000b1b1b7223 */ /* 0x004fe2000000000a */
[----:B------:R-:W-:Y:S06]  /*0710*/  BAR.SYNC.DEFER_BLOCKING 0x0 ;  /* 0x0000000000007b1d */ /* 0x000fec0000010000 */
[----:B------:R-:W-:Y:S05]  /*0720*/  @!P0 BRA `(.L_x_1) ;  /* 0xfffffff800ac8947 */ /* 0x000fea000383ffff */
.L_x_0:
[----:B------:R-:W0:Y:S01]  /*0730*/  LDC.64 R6, c[0x0][0x380] ;  /* 0x0000e000ff067b82 */ /* 0x000e220000000a00 */
[----:B-1-3--:R-:W-:-:S05]  /*0740*/  LEA R0, R5, R0, 0x5 ;  /* 0x0000000005007211 */ /* 0x00afca00078e28ff */
[----:B----4-:R-:W-:-:S04]  /*0750*/  IMAD R3, R3, UR11, R0 ;  /* 0x0000000b03037c24 */ /* 0x010fc8000f8e0200 */
[----:B------:R-:W-:-:S04]  /*0760*/  IMAD R3, R2, UR7, R3 ;  /* 0x0000000702037c24 */ /* 0x000fc8000f8e0203 */
[----:B0-----:R-:W-:-:S05]  /*0770*/  IMAD.WIDE R2, R3, 0x4, R6 ;  /* 0x0000000403027825 */ /* 0x001fca00078e0206 */
[----:B------:R-:W-:Y:S01]  /*0780*/  STG.E desc[UR8][R2.64], R27 ;  /* 0x0000001b02007986 */ /* 0x000fe2000c101908 */
[----:B------:R-:W-:Y:S05]  /*0790*/  EXIT ;  /* 0x000000000000794d */ /* 0x000fea0003800000 */
.L_x_2:
[----:B------:R-:W-:-:S00]  /*07a0*/  BRA `(.L_x_2) ;  /* 0xfffffffc00fc7947 */ /* 0x000fc0000383ffff */
[----:B------:R-:W-:-:S00]  /*07b0*/  NOP ;  /* 0x0000000000007918 */ /* 0x000fc00000000000 */
        /* <DEDUP_REMOVED lines=12> */
.L_x_3:


//--------------------- .nv.shared._Z9mm_kernelPfS_S_ii --------------------------
	.section	.nv.shared._Z9mm_kernelPfS_S_ii,"aw",@nobits
	.sectionflags	@""
	.align	4
.nv.shared._Z9mm_kernelPfS_S_ii:
	.zero		9216


//--------------------- .nv.shared.reserved.0     --------------------------
	.section	.nv.shared.reserved.0,"aw",@nobits
	.weak		__nv_reservedSMEM_offset_0_alias
	.size		__nv_reservedSMEM_offset_0_alias, 0, 64
	.other		__nv_reservedSMEM_offset_0_alias,@"STO_CUDA_RESERVED_SHARED STV_DEFAULT"
__nv_reservedSMEM_offset_0_alias:
	.zero		0
	.zero		64


//--------------------- .nv.constant0._Z9mm_kernelPfS_S_ii --------------------------
	.section	.nv.constant0._Z9mm_kernelPfS_S_ii,"a",@progbits
	.sectionflags	@""
	.align	4
.nv.constant0._Z9mm_kernelPfS_S_ii:
	.zero		928


//--------------------- SYMBOLS --------------------------

	.type		.nv.reservedSmem.offset0,@object
	.size		.nv.reservedSmem.offset0,0x4
	.type		.nv.reservedSmem.cap,@object
	.size		.nv.reservedSmem.cap,0x4
